	.headerflags	@"EF_CUDA_TEXMODE_UNIFIED EF_CUDA_64BIT_ADDRESS EF_CUDA_ACCELERATORS EF_CUDA_SM90 EF_CUDA_VIRTUAL_SM(EF_CUDA_SM90)"
	.elftype	@"ET_EXEC"


//--------------------- .nv.info                  --------------------------
	.section	.nv.info,"",@"SHT_CUDA_INFO"
	.align	4


	//----- nvinfo : EIATTR_REGCOUNT
	.align		4
        /*0000*/ 	.byte	0x04, 0x2f
        /*0002*/ 	.short	(.L_1 - .L_0)
	.align		4
.L_0:
        /*0004*/ 	.word	index@(triton_poi_fused__unsafe_index_rrelu_with_noise_functional_3)
        /*0008*/ 	.word	0x00000012


	//----- nvinfo : EIATTR_MIN_STACK_SIZE
	.align		4
.L_1:
        /*000c*/ 	.byte	0x04, 0x12
        /*000e*/ 	.short	(.L_3 - .L_2)
	.align		4
.L_2:
        /*0010*/ 	.word	index@(triton_poi_fused__unsafe_index_rrelu_with_noise_functional_3)
        /*0014*/ 	.word	0x00000000


	//----- nvinfo : EIATTR_FRAME_SIZE
	.align		4
.L_3:
        /*0018*/ 	.byte	0x04, 0x11
        /*001a*/ 	.short	(.L_5 - .L_4)
	.align		4
.L_4:
        /*001c*/ 	.word	index@(triton_poi_fused__unsafe_index_rrelu_with_noise_functional_3)
        /*0020*/ 	.word	0x00000000


	//----- nvinfo : EIATTR_MIN_STACK_SIZE
	.align		4
.L_5:
        /*0024*/ 	.byte	0x04, 0x12
        /*0026*/ 	.short	(.L_7 - .L_6)
	.align		4
.L_6:
        /*0028*/ 	.word	index@(triton_poi_fused__unsafe_index_rrelu_with_noise_functional_3)
        /*002c*/ 	.word	0x00000000
.L_7:


//--------------------- .nv.info.triton_poi_fused__unsafe_index_rrelu_with_noise_functional_3 --------------------------
	.section	.nv.info.triton_poi_fused__unsafe_index_rrelu_with_noise_functional_3,"",@"SHT_CUDA_INFO"
	.sectionflags	@""
	.align	4


	//----- nvinfo : EIATTR_CUDA_API_VERSION
	.align		4
        /*0000*/ 	.byte	0x04, 0x37
        /*0002*/ 	.short	(.L_9 - .L_8)
.L_8:
        /*0004*/ 	.word	0x0000007c


	//----- nvinfo : EIATTR_KPARAM_INFO
	.align		4
.L_9:
        /*0008*/ 	.byte	0x04, 0x17
        /*000a*/ 	.short	(.L_11 - .L_10)
.L_10:
        /*000c*/ 	.word	0x00000000
        /*0010*/ 	.short	0x0003
        /*0012*/ 	.short	0x0018
        /*0014*/ 	.byte	0x00, 0xf0, 0x11, 0x00


	//----- nvinfo : EIATTR_KPARAM_INFO
	.align		4
.L_11:
        /*0018*/ 	.byte	0x04, 0x17
        /*001a*/ 	.short	(.L_13 - .L_12)
.L_12:
        /*001c*/ 	.word	0x00000000
        /*0020*/ 	.short	0x0002
        /*0022*/ 	.short	0x0010
        /*0024*/ 	.byte	0x00, 0xf4, 0x21, 0x00


	//----- nvinfo : EIATTR_KPARAM_INFO
	.align		4
.L_13:
        /*0028*/ 	.byte	0x04, 0x17
        /*002a*/ 	.short	(.L_15 - .L_14)
.L_14:
        /*002c*/ 	.word	0x00000000
        /*0030*/ 	.short	0x0001
        /*0032*/ 	.short	0x0008
        /*0034*/ 	.byte	0x00, 0xf4, 0x21, 0x00


	//----- nvinfo : EIATTR_KPARAM_INFO
	.align		4
.L_15:
        /*0038*/ 	.byte	0x04, 0x17
        /*003a*/ 	.short	(.L_17 - .L_16)
.L_16:
        /*003c*/ 	.word	0x00000000
        /*0040*/ 	.short	0x0000
        /*0042*/ 	.short	0x0000
        /*0044*/ 	.byte	0x00, 0xf4, 0x21, 0x00


	//----- nvinfo : EIATTR_SPARSE_MMA_MASK
	.align		4
.L_17:
        /*0048*/ 	.byte	0x03, 0x50
        /*004a*/ 	.short	0x0000


	//----- nvinfo : EIATTR_MAXREG_COUNT
	.align		4
        /*004c*/ 	.byte	0x03, 0x1b
        /*004e*/ 	.short	0x00ff


	//----- nvinfo : EIATTR_EXIT_INSTR_OFFSETS
	.align		4
        /*0050*/ 	.byte	0x04, 0x1c
        /*0052*/ 	.short	(.L_19 - .L_18)


	//   ....[0]....
.L_18:
        /*0054*/ 	.word	0x00000320


	//   ....[1]....
        /*0058*/ 	.word	0x00000340


	//----- nvinfo : EIATTR_REQNTID
	.align		4
.L_19:
        /*005c*/ 	.byte	0x04, 0x10
        /*005e*/ 	.short	(.L_21 - .L_20)
.L_20:
        /*0060*/ 	.word	0x00000080
        /*0064*/ 	.word	0x00000001
        /*0068*/ 	.word	0x00000001


	//----- nvinfo : EIATTR_CRS_STACK_SIZE
	.align		4
.L_21:
        /*006c*/ 	.byte	0x04, 0x1e
        /*006e*/ 	.short	(.L_23 - .L_22)
.L_22:
        /*0070*/ 	.word	0x00000000


	//----- nvinfo : EIATTR_CBANK_PARAM_SIZE
	.align		4
.L_23:
        /*0074*/ 	.byte	0x03, 0x19
        /*0076*/ 	.short	0x001c


	//----- nvinfo : EIATTR_PARAM_CBANK
	.align		4
        /*0078*/ 	.byte	0x04, 0x0a
        /*007a*/ 	.short	(.L_25 - .L_24)
	.align		4
.L_24:
        /*007c*/ 	.word	index@(.nv.constant0.triton_poi_fused__unsafe_index_rrelu_with_noise_functional_3)
        /*0080*/ 	.short	0x0210
        /*0082*/ 	.short	0x001c


	//----- nvinfo : EIATTR_SW_WAR
	.align		4
.L_25:
        /*0084*/ 	.byte	0x04, 0x36
        /*0086*/ 	.short	(.L_27 - .L_26)
.L_26:
        /*0088*/ 	.word	0x00000008
.L_27:


//--------------------- .nv.callgraph             --------------------------
	.section	.nv.callgraph,"",@"SHT_CUDA_CALLGRAPH"
	.align	4
	.sectionentsize	8
	.align		4
        /*0000*/ 	.word	0x00000000
	.align		4
        /*0004*/ 	.word	0xffffffff
	.align		4
        /*0008*/ 	.word	0x00000000
	.align		4
        /*000c*/ 	.word	0xfffffffe
	.align		4
        /*0010*/ 	.word	0x00000000
	.align		4
        /*0014*/ 	.word	0xfffffffd
	.align		4
        /*0018*/ 	.word	0x00000000
	.align		4
        /*001c*/ 	.word	0xfffffffc


//--------------------- .text.triton_poi_fused__unsafe_index_rrelu_with_noise_functional_3 --------------------------
	.section	.text.triton_poi_fused__unsafe_index_rrelu_with_noise_functional_3,"ax",@progbits
	.align	128
        .global         triton_poi_fused__unsafe_index_rrelu_with_noise_functional_3
        .type           triton_poi_fused__unsafe_index_rrelu_with_noise_functional_3,@function
        .size           triton_poi_fused__unsafe_index_rrelu_with_noise_functional_3,(.L_x_3 - triton_poi_fused__unsafe_index_rrelu_with_noise_functional_3)
        .other          triton_poi_fused__unsafe_index_rrelu_with_noise_functional_3,@"STO_CUDA_ENTRY STV_DEFAULT"
triton_poi_fused__unsafe_index_rrelu_with_noise_functional_3:
.text.triton_poi_fused__unsafe_index_rrelu_with_noise_functional_3:
[----:B------:R-:W0:Y:S02]  /*0000*/  LDC R1, c[0x0][0x28] ;  /* 0x00000a00ff017b82 */ /* 0x000e240000000800 */
[----:B------:R-:W1:Y:S01]  /*0010*/  S2R R0, SR_TID.X ;  /* 0x0000000000007919 */ /* 0x000e620000002100 */
[----:B------:R-:W2:Y:S01]  /*0020*/  LDC.64 R6, c[0x0][0x210] ;  /* 0x00008400ff067b82 */ /* 0x000ea20000000a00 */
[----:B------:R-:W-:Y:S01]  /*0030*/  ULDC.64 UR4, c[0x0][0x208] ;  /* 0x0000820000047ab9 */ /* 0x000fe20000000a00 */
[----:B------:R-:W-:Y:S01]  /*0040*/  ULDC.64 UR6, c[0x0][0x218] ;  /* 0x0000860000067ab9 */ /* 0x000fe20000000a00 */
[----:B------:R-:W3:Y:S01]  /*0050*/  S2R R11, SR_CTAID.X ;  /* 0x00000000000b7919 */ /* 0x000ee20000002500 */
[----:B-1----:R-:W-:-:S05]  /*0060*/  LOP3.LUT R0, R0, 0x7f, RZ, 0xc0, !PT ;  /* 0x0000007f00007812 */ /* 0x002fca00078ec0ff */
[----:B---3--:R-:W-:-:S05]  /*0070*/  IMAD R0, R11, 0x80, R0 ;  /* 0x000000800b007824 */ /* 0x008fca00078e0200 */
[----:B------:R-:W-:Y:S02]  /*0080*/  SHF.R.S32.HI R3, RZ, 0x1f, R0 ;  /* 0x0000001fff037819 */ /* 0x000fe40000011400 */
[----:B------:R-:W-:Y:S02]  /*0090*/  ISETP.GE.AND P0, PT, R0, 0x200, PT ;  /* 0x000002000000780c */ /* 0x000fe40003f06270 */
[----:B------:R-:W-:-:S04]  /*00a0*/  LEA.HI R3, R3, R0, RZ, 0x3 ;  /* 0x0000000003037211 */ /* 0x000fc800078f18ff */
[----:B------:R-:W-:Y:S02]  /*00b0*/  SHF.R.S32.HI R2, RZ, 0x3, R3 ;  /* 0x00000003ff027819 */ /* 0x000fe40000011403 */
[----:B------:R-:W-:Y:S02]  /*00c0*/  LOP3.LUT R5, R3, 0xfffffff8, RZ, 0xc0, !PT ;  /* 0xfffffff803057812 */ /* 0x000fe400078ec0ff */
[----:B------:R-:W-:-:S03]  /*00d0*/  LEA.HI R4, R2, R2, RZ, 0x3 ;  /* 0x0000000202047211 */ /* 0x000fc600078f18ff */
[----:B------:R-:W-:Y:S01]  /*00e0*/  IMAD.IADD R9, R0, 0x1, -R5 ;  /* 0x0000000100097824 */ /* 0x000fe200078e0a05 */
[----:B------:R-:W-:-:S03]  /*00f0*/  LOP3.LUT R3, R4, 0xfffffff8, RZ, 0xc0, !PT ;  /* 0xfffffff804037812 */ /* 0x000fc600078ec0ff */
[----:B--2---:R-:W-:-:S04]  /*0100*/  IMAD.WIDE R8, R9, 0x8, R6 ;  /* 0x0000000809087825 */ /* 0x004fc800078e0206 */
[----:B------:R-:W-:Y:S01]  /*0110*/  IMAD.IADD R5, R2, 0x1, -R3 ;  /* 0x0000000102057824 */ /* 0x000fe200078e0a03 */
[----:B------:R-:W-:-:S03]  /*0120*/  CS2R R2, SRZ ;  /* 0x0000000000027805 */ /* 0x000fc6000001ff00 */
[----:B------:R-:W-:Y:S01]  /*0130*/  IMAD.WIDE R6, R5, 0x8, R6 ;  /* 0x0000000805067825 */ /* 0x000fe200078e0206 */
[----:B------:R-:W-:Y:S02]  /*0140*/  CS2R R4, SRZ ;  /* 0x0000000000047805 */ /* 0x000fe4000001ff00 */
[----:B------:R1:W2:Y:S04]  /*0150*/  @!P0 LDG.E.EL.64 R2, desc[UR4][R8.64] ;  /* 0x0000000408028981 */ /* 0x0002a8000c2e1b00 */
[----:B------:R-:W3:Y:S01]  /*0160*/  @!P0 LDG.E.EL.64 R4, desc[UR4][R6.64] ;  /* 0x0000000406048981 */ /* 0x000ee2000c2e1b00 */
[----:B------:R-:W-:Y:S01]  /*0170*/  SHF.R.S32.HI R15, RZ, 0x18, R11 ;  /* 0x00000018ff0f7819 */ /* 0x000fe2000001140b */
[----:B------:R-:W-:Y:S03]  /*0180*/  BSSY B0, `(.L_x_0) ;  /* 0x0000016000007945 */ /* 0x000fe60003800000 */
[----:B-1----:R-:W-:-:S04]  /*0190*/  SGXT R9, R15, 0x1 ;  /* 0x000000010f09781a */ /* 0x002fc80000000200 */
[----:B------:R-:W-:-:S04]  /*01a0*/  LEA.HI R9, R9, R0, RZ, 0x6 ;  /* 0x0000000009097211 */ /* 0x000fc800078f30ff */
[----:B------:R-:W-:-:S05]  /*01b0*/  SHF.R.S32.HI R9, RZ, 0x6, R9 ;  /* 0x00000006ff097819 */ /* 0x000fca0000011409 */
[----:B------:R-:W-:Y:S01]  /*01c0*/  IMAD.SHL.U32 R9, R9, 0x10, RZ ;  /* 0x0000001009097824 */ /* 0x000fe200078e00ff */
[C---:B--2---:R-:W-:Y:S02]  /*01d0*/  LEA R13, P1, R2.reuse, UR6, 0x2 ;  /* 0x00000006020d7c11 */ /* 0x044fe4000f8210ff */
[----:B------:R-:W-:Y:S02]  /*01e0*/  SHF.R.U32.HI R10, RZ, 0x1b, R3 ;  /* 0x0000001bff0a7819 */ /* 0x000fe40000011603 */
[----:B---3--:R-:W-:Y:S02]  /*01f0*/  SHF.R.U32.HI R14, RZ, 0x1d, R5 ;  /* 0x0000001dff0e7819 */ /* 0x008fe40000011605 */
[----:B------:R-:W-:Y:S02]  /*0200*/  LEA.HI.X R12, R2, UR7, R3, 0x2, P1 ;  /* 0x00000007020c7c11 */ /* 0x000fe400088f1403 */
[----:B------:R-:W-:Y:S01]  /*0210*/  LOP3.LUT R11, R14, 0x4, RZ, 0xc0, !PT ;  /* 0x000000040e0b7812 */ /* 0x000fe200078ec0ff */
[----:B------:R-:W1:Y:S01]  /*0220*/  LDC.64 R2, c[0x0][0x220] ;  /* 0x00008800ff027b82 */ /* 0x000e620000000a00 */
[----:B------:R-:W-:-:S02]  /*0230*/  LOP3.LUT R10, R10, 0x10, RZ, 0xc0, !PT ;  /* 0x000000100a0a7812 */ /* 0x000fc400078ec0ff */
[----:B------:R-:W-:Y:S02]  /*0240*/  IADD3 R6, P1, R4, R11, RZ ;  /* 0x0000000b04067210 */ /* 0x000fe40007f3e0ff */
[----:B------:R-:W-:-:S03]  /*0250*/  IADD3 R4, P2, R10, R13, RZ ;  /* 0x0000000d0a047210 */ /* 0x000fc60007f5e0ff */
[----:B------:R-:W-:Y:S01]  /*0260*/  IMAD.X R7, RZ, RZ, R5, P1 ;  /* 0x000000ffff077224 */ /* 0x000fe200008e0605 */
[----:B------:R-:W-:Y:S01]  /*0270*/  LEA R4, P1, R6, R4, 0x4 ;  /* 0x0000000406047211 */ /* 0x000fe200078220ff */
[----:B------:R-:W-:-:S05]  /*0280*/  IMAD.X R5, RZ, RZ, R12, P2 ;  /* 0x000000ffff057224 */ /* 0x000fca00010e060c */
[----:B------:R-:W-:Y:S01]  /*0290*/  LEA.HI.X R5, R6, R5, R7, 0x4, P1 ;  /* 0x0000000506057211 */ /* 0x000fe200008f2407 */
[----:B------:R-:W-:Y:S02]  /*02a0*/  IMAD.MOV.U32 R6, RZ, RZ, RZ ;  /* 0x000000ffff067224 */ /* 0x000fe400078e00ff */
[----:B------:R-:W-:Y:S01]  /*02b0*/  IMAD.WIDE R4, R9, 0x4, R4 ;  /* 0x0000000409047825 */ /* 0x000fe200078e0204 */
[----:B------:R-:W-:Y:S06]  /*02c0*/  @P0 BRA `(.L_x_1) ;  /* 0x0000000000040947 */ /* 0x000fec0003800000 */
[----:B------:R2:W5:Y:S02]  /*02d0*/  LDG.E.EL R6, desc[UR4][R4.64] ;  /* 0x0000000404067981 */ /* 0x000564000c2e1900 */
.L_x_1:
[----:B------:R-:W-:Y:S05]  /*02e0*/  BSYNC B0 ;  /* 0x0000000000007941 */ /* 0x000fea0003800000 */
.L_x_0:
[----:B-----5:R-:W-:Y:S01]  /*02f0*/  FSETP.GT.AND P1, PT, R6, RZ, PT ;  /* 0x000000ff0600720b */ /* 0x020fe20003f24000 */
[----:B-1----:R-:W-:-:S12]  /*0300*/  IMAD.WIDE R2, R0, 0x4, R2 ;  /* 0x0000000400027825 */ /* 0x002fd800078e0202 */
[----:B------:R-:W-:Y:S01]  /*0310*/  @!P1 FMUL R6, R6, 0.22916667163372039795 ;  /* 0x3e6aaaab06069820 */ /* 0x000fe20000400000 */
[----:B------:R-:W-:Y:S06]  /*0320*/  @P0 EXIT ;  /* 0x000000000000094d */ /* 0x000fec0003800000 */
[----:B------:R-:W-:Y:S01]  /*0330*/  STG.E desc[UR4][R2.64], R6 ;  /* 0x0000000602007986 */ /* 0x000fe2000c101904 */
[----:B------:R-:W-:Y:S05]  /*0340*/  EXIT ;  /* 0x000000000000794d */ /* 0x000fea0003800000 */
.L_x_2:
[----:B------:R-:W-:-:S00]  /*0350*/  BRA `(.L_x_2) ;  /* 0xfffffffc00fc7947 */ /* 0x000fc0000383ffff */
[----:B------:R-:W-:-:S00]  /*0360*/  NOP ;  /* 0x0000000000007918 */ /* 0x000fc00000000000 */
        /* <DEDUP_REMOVED lines=9> */
.L_x_3:


//--------------------- .nv.constant0.triton_poi_fused__unsafe_index_rrelu_with_noise_functional_3 --------------------------
	.section	.nv.constant0.triton_poi_fused__unsafe_index_rrelu_with_noise_functional_3,"a",@progbits
	.sectionflags	@""
	.align	4
.nv.constant0.triton_poi_fused__unsafe_index_rrelu_with_noise_functional_3:
	.zero		556
